//
// Generated by NVIDIA NVVM Compiler
//
// Compiler Build ID: CL-36424714
// Cuda compilation tools, release 13.0, V13.0.88
// Based on NVVM 20.0.0
//

.version 9.0
.target sm_100
.address_size 64

	// .globl	_Z21blockMatrixMultKernelPKdS0_Pdiii

.visible .entry _Z21blockMatrixMultKernelPKdS0_Pdiii(
	.param .u64 .ptr .align 1 _Z21blockMatrixMultKernelPKdS0_Pdiii_param_0,
	.param .u64 .ptr .align 1 _Z21blockMatrixMultKernelPKdS0_Pdiii_param_1,
	.param .u64 .ptr .align 1 _Z21blockMatrixMultKernelPKdS0_Pdiii_param_2,
	.param .u32 _Z21blockMatrixMultKernelPKdS0_Pdiii_param_3,
	.param .u32 _Z21blockMatrixMultKernelPKdS0_Pdiii_param_4,
	.param .u32 _Z21blockMatrixMultKernelPKdS0_Pdiii_param_5
)
{
	.reg .pred 	%p<12>;
	.reg .b32 	%r<104>;
	.reg .b64 	%rd<62>;
	.reg .b64 	%fd<67>;

	ld.param.u64 	%rd4, [_Z21blockMatrixMultKernelPKdS0_Pdiii_param_0];
	ld.param.u64 	%rd5, [_Z21blockMatrixMultKernelPKdS0_Pdiii_param_1];
	ld.param.u32 	%r46, [_Z21blockMatrixMultKernelPKdS0_Pdiii_param_3];
	ld.param.u32 	%r47, [_Z21blockMatrixMultKernelPKdS0_Pdiii_param_4];
	cvta.to.global.u64 	%rd1, %rd5;
	cvta.to.global.u64 	%rd2, %rd4;
	mov.u32 	%r48, %ctaid.y;
	mov.u32 	%r49, %ntid.y;
	mov.u32 	%r50, %tid.y;
	mad.lo.s32 	%r1, %r48, %r49, %r50;
	mov.u32 	%r51, %ctaid.x;
	mov.u32 	%r52, %ntid.x;
	mul.lo.s32 	%r2, %r51, %r52;
	mov.u32 	%r3, %tid.x;
	add.s32 	%r4, %r2, %r3;
	mov.u32 	%r5, %tid.z;
	max.s32 	%r53, %r1, %r4;
	setp.ge.s32 	%p1, %r53, %r46;
	setp.ge.s32 	%p2, %r5, %r47;
	or.pred  	%p3, %p1, %p2;
	@%p3 bra 	$L__BB0_13;
	mul.lo.s32 	%r6, %r46, %r1;
	setp.lt.u32 	%p4, %r46, 8;
	mov.f64 	%fd66, 0d0000000000000000;
	mov.b32 	%r102, 0;
	@%p4 bra 	$L__BB0_4;
	and.b32  	%r55, %r46, 2147483640;
	neg.s32 	%r100, %r55;
	add.s32 	%r56, %r3, %r46;
	add.s32 	%r57, %r56, %r2;
	mad.lo.s32 	%r99, %r47, %r57, %r5;
	mul.lo.s32 	%r58, %r47, %r46;
	shl.b32 	%r9, %r58, 3;
	shl.b32 	%r59, %r46, 1;
	add.s32 	%r60, %r4, %r59;
	mad.lo.s32 	%r98, %r47, %r60, %r5;
	mad.lo.s32 	%r61, %r46, 3, %r4;
	mad.lo.s32 	%r97, %r47, %r61, %r5;
	shl.b32 	%r62, %r46, 2;
	add.s32 	%r63, %r4, %r62;
	mad.lo.s32 	%r96, %r47, %r63, %r5;
	mad.lo.s32 	%r64, %r46, 5, %r4;
	mad.lo.s32 	%r95, %r47, %r64, %r5;
	mad.lo.s32 	%r65, %r46, 6, %r4;
	mad.lo.s32 	%r94, %r47, %r65, %r5;
	mad.lo.s32 	%r66, %r46, 7, %r4;
	mad.lo.s32 	%r93, %r47, %r66, %r5;
	mad.lo.s32 	%r92, %r47, %r4, %r5;
	mad.lo.s32 	%r91, %r58, %r1, %r5;
	mov.f64 	%fd66, 0d0000000000000000;
	mul.wide.s32 	%rd10, %r47, 8;
$L__BB0_3:
	.pragma "nounroll";
	and.b32  	%r102, %r46, 2147483640;
	mul.wide.s32 	%rd6, %r91, 8;
	add.s64 	%rd7, %rd2, %rd6;
	ld.global.f64 	%fd16, [%rd7];
	mul.wide.s32 	%rd8, %r92, 8;
	add.s64 	%rd9, %rd1, %rd8;
	ld.global.f64 	%fd17, [%rd9];
	fma.rn.f64 	%fd18, %fd16, %fd17, %fd66;
	add.s64 	%rd11, %rd7, %rd10;
	ld.global.f64 	%fd19, [%rd11];
	mul.wide.s32 	%rd12, %r99, 8;
	add.s64 	%rd13, %rd1, %rd12;
	ld.global.f64 	%fd20, [%rd13];
	fma.rn.f64 	%fd21, %fd19, %fd20, %fd18;
	add.s64 	%rd14, %rd11, %rd10;
	ld.global.f64 	%fd22, [%rd14];
	mul.wide.s32 	%rd15, %r98, 8;
	add.s64 	%rd16, %rd1, %rd15;
	ld.global.f64 	%fd23, [%rd16];
	fma.rn.f64 	%fd24, %fd22, %fd23, %fd21;
	add.s64 	%rd17, %rd14, %rd10;
	ld.global.f64 	%fd25, [%rd17];
	mul.wide.s32 	%rd18, %r97, 8;
	add.s64 	%rd19, %rd1, %rd18;
	ld.global.f64 	%fd26, [%rd19];
	fma.rn.f64 	%fd27, %fd25, %fd26, %fd24;
	add.s64 	%rd20, %rd17, %rd10;
	ld.global.f64 	%fd28, [%rd20];
	mul.wide.s32 	%rd21, %r96, 8;
	add.s64 	%rd22, %rd1, %rd21;
	ld.global.f64 	%fd29, [%rd22];
	fma.rn.f64 	%fd30, %fd28, %fd29, %fd27;
	add.s64 	%rd23, %rd20, %rd10;
	ld.global.f64 	%fd31, [%rd23];
	mul.wide.s32 	%rd24, %r95, 8;
	add.s64 	%rd25, %rd1, %rd24;
	ld.global.f64 	%fd32, [%rd25];
	fma.rn.f64 	%fd33, %fd31, %fd32, %fd30;
	add.s64 	%rd26, %rd23, %rd10;
	ld.global.f64 	%fd34, [%rd26];
	mul.wide.s32 	%rd27, %r94, 8;
	add.s64 	%rd28, %rd1, %rd27;
	ld.global.f64 	%fd35, [%rd28];
	fma.rn.f64 	%fd36, %fd34, %fd35, %fd33;
	add.s64 	%rd29, %rd26, %rd10;
	ld.global.f64 	%fd37, [%rd29];
	mul.wide.s32 	%rd30, %r93, 8;
	add.s64 	%rd31, %rd1, %rd30;
	ld.global.f64 	%fd38, [%rd31];
	fma.rn.f64 	%fd66, %fd37, %fd38, %fd36;
	add.s32 	%r100, %r100, 8;
	add.s32 	%r99, %r99, %r9;
	add.s32 	%r98, %r98, %r9;
	add.s32 	%r97, %r97, %r9;
	add.s32 	%r96, %r96, %r9;
	add.s32 	%r95, %r95, %r9;
	add.s32 	%r94, %r94, %r9;
	add.s32 	%r93, %r93, %r9;
	add.s32 	%r92, %r92, %r9;
	shl.b32 	%r67, %r47, 3;
	add.s32 	%r91, %r91, %r67;
	setp.ne.s32 	%p5, %r100, 0;
	@%p5 bra 	$L__BB0_3;
$L__BB0_4:
	and.b32  	%r40, %r46, 7;
	setp.eq.s32 	%p6, %r40, 0;
	@%p6 bra 	$L__BB0_12;
	and.b32  	%r41, %r46, 3;
	setp.lt.u32 	%p7, %r40, 4;
	@%p7 bra 	$L__BB0_7;
	add.s32 	%r68, %r102, %r6;
	mad.lo.s32 	%r69, %r68, %r47, %r5;
	mad.lo.s32 	%r70, %r102, %r46, %r4;
	mad.lo.s32 	%r71, %r70, %r47, %r5;
	mul.wide.s32 	%rd32, %r69, 8;
	add.s64 	%rd33, %rd2, %rd32;
	ld.global.f64 	%fd40, [%rd33];
	mul.wide.s32 	%rd34, %r71, 8;
	add.s64 	%rd35, %rd1, %rd34;
	ld.global.f64 	%fd41, [%rd35];
	fma.rn.f64 	%fd42, %fd40, %fd41, %fd66;
	add.s32 	%r72, %r70, %r46;
	mad.lo.s32 	%r73, %r72, %r47, %r5;
	mul.wide.s32 	%rd36, %r47, 8;
	add.s64 	%rd37, %rd33, %rd36;
	ld.global.f64 	%fd43, [%rd37];
	mul.wide.s32 	%rd38, %r73, 8;
	add.s64 	%rd39, %rd1, %rd38;
	ld.global.f64 	%fd44, [%rd39];
	fma.rn.f64 	%fd45, %fd43, %fd44, %fd42;
	add.s32 	%r74, %r72, %r46;
	mad.lo.s32 	%r75, %r74, %r47, %r5;
	add.s64 	%rd40, %rd37, %rd36;
	ld.global.f64 	%fd46, [%rd40];
	mul.wide.s32 	%rd41, %r75, 8;
	add.s64 	%rd42, %rd1, %rd41;
	ld.global.f64 	%fd47, [%rd42];
	fma.rn.f64 	%fd48, %fd46, %fd47, %fd45;
	add.s32 	%r76, %r74, %r46;
	mad.lo.s32 	%r77, %r76, %r47, %r5;
	add.s64 	%rd43, %rd40, %rd36;
	ld.global.f64 	%fd49, [%rd43];
	mul.wide.s32 	%rd44, %r77, 8;
	add.s64 	%rd45, %rd1, %rd44;
	ld.global.f64 	%fd50, [%rd45];
	fma.rn.f64 	%fd66, %fd49, %fd50, %fd48;
	add.s32 	%r102, %r102, 4;
$L__BB0_7:
	setp.eq.s32 	%p8, %r41, 0;
	@%p8 bra 	$L__BB0_12;
	setp.eq.s32 	%p9, %r41, 1;
	@%p9 bra 	$L__BB0_10;
	add.s32 	%r78, %r102, %r6;
	mad.lo.s32 	%r79, %r78, %r47, %r5;
	mad.lo.s32 	%r80, %r102, %r46, %r4;
	mad.lo.s32 	%r81, %r80, %r47, %r5;
	mul.wide.s32 	%rd46, %r79, 8;
	add.s64 	%rd47, %rd2, %rd46;
	ld.global.f64 	%fd52, [%rd47];
	mul.wide.s32 	%rd48, %r81, 8;
	add.s64 	%rd49, %rd1, %rd48;
	ld.global.f64 	%fd53, [%rd49];
	fma.rn.f64 	%fd54, %fd52, %fd53, %fd66;
	add.s32 	%r82, %r80, %r46;
	mad.lo.s32 	%r83, %r82, %r47, %r5;
	mul.wide.s32 	%rd50, %r47, 8;
	add.s64 	%rd51, %rd47, %rd50;
	ld.global.f64 	%fd55, [%rd51];
	mul.wide.s32 	%rd52, %r83, 8;
	add.s64 	%rd53, %rd1, %rd52;
	ld.global.f64 	%fd56, [%rd53];
	fma.rn.f64 	%fd66, %fd55, %fd56, %fd54;
	add.s32 	%r102, %r102, 2;
$L__BB0_10:
	and.b32  	%r84, %r46, 1;
	setp.eq.b32 	%p10, %r84, 1;
	not.pred 	%p11, %p10;
	@%p11 bra 	$L__BB0_12;
	add.s32 	%r85, %r102, %r6;
	mad.lo.s32 	%r86, %r85, %r47, %r5;
	mad.lo.s32 	%r87, %r102, %r46, %r4;
	mad.lo.s32 	%r88, %r87, %r47, %r5;
	mul.wide.s32 	%rd54, %r86, 8;
	add.s64 	%rd55, %rd2, %rd54;
	ld.global.f64 	%fd57, [%rd55];
	mul.wide.s32 	%rd56, %r88, 8;
	add.s64 	%rd57, %rd1, %rd56;
	ld.global.f64 	%fd58, [%rd57];
	fma.rn.f64 	%fd66, %fd57, %fd58, %fd66;
$L__BB0_12:
	ld.param.u64 	%rd61, [_Z21blockMatrixMultKernelPKdS0_Pdiii_param_2];
	add.s32 	%r89, %r6, %r4;
	mad.lo.s32 	%r90, %r89, %r47, %r5;
	cvta.to.global.u64 	%rd58, %rd61;
	mul.wide.s32 	%rd59, %r90, 8;
	add.s64 	%rd60, %rd58, %rd59;
	st.global.f64 	[%rd60], %fd66;
$L__BB0_13:
	ret;

}
	// .globl	_Z24elementWiseInverseKernelPKdPdii
.visible .entry _Z24elementWiseInverseKernelPKdPdii(
	.param .u64 .ptr .align 1 _Z24elementWiseInverseKernelPKdPdii_param_0,
	.param .u64 .ptr .align 1 _Z24elementWiseInverseKernelPKdPdii_param_1,
	.param .u32 _Z24elementWiseInverseKernelPKdPdii_param_2,
	.param .u32 _Z24elementWiseInverseKernelPKdPdii_param_3
)
{
	.reg .pred 	%p<3>;
	.reg .b32 	%r<9>;
	.reg .b64 	%rd<9>;
	.reg .b64 	%fd<3>;

	ld.param.u64 	%rd1, [_Z24elementWiseInverseKernelPKdPdii_param_0];
	ld.param.u64 	%rd2, [_Z24elementWiseInverseKernelPKdPdii_param_1];
	ld.param.u32 	%r2, [_Z24elementWiseInverseKernelPKdPdii_param_2];
	ld.param.u32 	%r3, [_Z24elementWiseInverseKernelPKdPdii_param_3];
	mov.u32 	%r4, %ctaid.x;
	mov.u32 	%r5, %ntid.x;
	mov.u32 	%r6, %tid.x;
	mad.lo.s32 	%r1, %r4, %r5, %r6;
	mul.lo.s32 	%r7, %r2, %r2;
	mul.lo.s32 	%r8, %r7, %r3;
	setp.ge.s32 	%p1, %r1, %r8;
	@%p1 bra 	$L__BB1_3;
	cvta.to.global.u64 	%rd3, %rd1;
	mul.wide.s32 	%rd4, %r1, 8;
	add.s64 	%rd5, %rd3, %rd4;
	ld.global.f64 	%fd1, [%rd5];
	setp.eq.f64 	%p2, %fd1, 0d0000000000000000;
	@%p2 bra 	$L__BB1_3;
	rcp.rn.f64 	%fd2, %fd1;
	cvta.to.global.u64 	%rd6, %rd2;
	add.s64 	%rd8, %rd6, %rd4;
	st.global.f64 	[%rd8], %fd2;
$L__BB1_3:
	ret;

}


// ===== COMPILED SASS (sm_100) =====

	.target	sm_100

	.elftype	@"ET_EXEC"


//--------------------- .note.nv.tkinfo           --------------------------
	.section	.note.nv.tkinfo,"",@"SHT_NOTE"
	.sectionflags	@"SHF_NOTE_NV_TKINFO"
	.tkinfo
        /*0018*/ 	.word	0x00000002
        /*0030*/ 	.string	""
        /*0030*/ 	.string	"ptxas"
        /*0030*/ 	.string	"Cuda compilation tools, release 13.0, V13.0.88"
        /*0030*/ 	.string	"Build cuda_13.0.r13.0/compiler.36424714_0"
        /*0030*/ 	.string	"-arch sm_100 -m 64 "



//--------------------- .note.nv.cuinfo           --------------------------
	.section	.note.nv.cuinfo,"",@"SHT_NOTE"
	.sectionflags	@"SHF_NOTE_NV_CUINFO"
        /*0018*/ 	.short	0x0002
        /*001a*/ 	.short	0x0064
        /*001c*/ 	.short	0x0082
	.zero		2


//--------------------- .nv.info                  --------------------------
	.section	.nv.info,"",@"SHT_CUDA_INFO"
	.align	4


	//----- nvinfo : EIATTR_REGCOUNT
	.align		4
        /*0000*/ 	.byte	0x04, 0x2f
        /*0002*/ 	.short	(.L_1 - .L_0)
	.align		4
.L_0:
        /*0004*/ 	.word	index@(_Z21blockMatrixMultKernelPKdS0_Pdiii)
        /*0008*/ 	.word	0x00000020


	//----- nvinfo : EIATTR_FRAME_SIZE
	.align		4
.L_1:
        /*000c*/ 	.byte	0x04, 0x11
        /*000e*/ 	.short	(.L_3 - .L_2)
	.align		4
.L_2:
        /*0010*/ 	.word	index@(_Z21blockMatrixMultKernelPKdS0_Pdiii)
        /*0014*/ 	.word	0x00000000


	//----- nvinfo : EIATTR_REGCOUNT
	.align		4
.L_3:
        /*0018*/ 	.byte	0x04, 0x2f
        /*001a*/ 	.short	(.L_5 - .L_4)
	.align		4
.L_4:
        /*001c*/ 	.word	index@(_Z24elementWiseInverseKernelPKdPdii)
        /*0020*/ 	.word	0x0000000e


	//----- nvinfo : EIATTR_FRAME_SIZE
	.align		4
.L_5:
        /*0024*/ 	.byte	0x04, 0x11
        /*0026*/ 	.short	(.L_7 - .L_6)
	.align		4
.L_6:
        /*0028*/ 	.word	index@($__internal_0_$__cuda_sm20_dblrcp_rn_slowpath_v3)
        /*002c*/ 	.word	0x00000000


	//----- nvinfo : EIATTR_FRAME_SIZE
	.align		4
.L_7:
        /*0030*/ 	.byte	0x04, 0x11
        /*0032*/ 	.short	(.L_9 - .L_8)
	.align		4
.L_8:
        /*0034*/ 	.word	index@(_Z24elementWiseInverseKernelPKdPdii)
        /*0038*/ 	.word	0x00000000


	//----- nvinfo : EIATTR_MIN_STACK_SIZE
	.align		4
.L_9:
        /*003c*/ 	.byte	0x04, 0x12
        /*003e*/ 	.short	(.L_11 - .L_10)
	.align		4
.L_10:
        /*0040*/ 	.word	index@(_Z24elementWiseInverseKernelPKdPdii)
        /*0044*/ 	.word	0x00000000


	//----- nvinfo : EIATTR_MIN_STACK_SIZE
	.align		4
.L_11:
        /*0048*/ 	.byte	0x04, 0x12
        /*004a*/ 	.short	(.L_13 - .L_12)
	.align		4
.L_12:
        /*004c*/ 	.word	index@(_Z21blockMatrixMultKernelPKdS0_Pdiii)
        /*0050*/ 	.word	0x00000000
.L_13:


//--------------------- .nv.compat                --------------------------
	.section	.nv.compat,"",@"SHT_CUDA_COMPAT_INFO"
	.align	4
        /*0000*/ 	.byte	0x02, 0x09, 0x00, 0x00, 0x02, 0x02, 0x01, 0x00, 0x02, 0x05, 0x05, 0x00, 0x03, 0x07, 0x01, 0x01
        /*0010*/ 	.byte	0x02, 0x03, 0x00, 0x00, 0x02, 0x06, 0x01, 0x00, 0x04, 0x0b, 0x08, 0x00, 0x01, 0x00, 0x00, 0x00
        /*0020*/ 	.byte	0x00, 0x00, 0x00, 0x00


//--------------------- .nv.info._Z24elementWiseInverseKernelPKdPdii --------------------------
	.section	.nv.info._Z24elementWiseInverseKernelPKdPdii,"",@"SHT_CUDA_INFO"
	.sectionflags	@""
	.align	4


	//----- nvinfo : EIATTR_CUDA_API_VERSION
	.align		4
        /*0000*/ 	.byte	0x04, 0x37
        /*0002*/ 	.short	(.L_15 - .L_14)
.L_14:
        /*0004*/ 	.word	0x00000082


	//----- nvinfo : EIATTR_KPARAM_INFO
	.align		4
.L_15:
        /*0008*/ 	.byte	0x04, 0x17
        /*000a*/ 	.short	(.L_17 - .L_16)
.L_16:
        /*000c*/ 	.word	0x00000000
        /*0010*/ 	.short	0x0003
        /*0012*/ 	.short	0x0014
        /*0014*/ 	.byte	0x00, 0xf0, 0x11, 0x00


	//----- nvinfo : EIATTR_KPARAM_INFO
	.align		4
.L_17:
        /*0018*/ 	.byte	0x04, 0x17
        /*001a*/ 	.short	(.L_19 - .L_18)
.L_18:
        /*001c*/ 	.word	0x00000000
        /*0020*/ 	.short	0x0002
        /*0022*/ 	.short	0x0010
        /*0024*/ 	.byte	0x00, 0xf0, 0x11, 0x00


	//----- nvinfo : EIATTR_KPARAM_INFO
	.align		4
.L_19:
        /*0028*/ 	.byte	0x04, 0x17
        /*002a*/ 	.short	(.L_21 - .L_20)
.L_20:
        /*002c*/ 	.word	0x00000000
        /*0030*/ 	.short	0x0001
        /*0032*/ 	.short	0x0008
        /*0034*/ 	.byte	0x00, 0xf5, 0x21, 0x00


	//----- nvinfo : EIATTR_KPARAM_INFO
	.align		4
.L_21:
        /*0038*/ 	.byte	0x04, 0x17
        /*003a*/ 	.short	(.L_23 - .L_22)
.L_22:
        /*003c*/ 	.word	0x00000000
        /*0040*/ 	.short	0x0000
        /*0042*/ 	.short	0x0000
        /*0044*/ 	.byte	0x00, 0xf5, 0x21, 0x00


	//----- nvinfo : EIATTR_SPARSE_MMA_MASK
	.align		4
.L_23:
        /*0048*/ 	.byte	0x03, 0x50
        /*004a*/ 	.short	0x0000


	//----- nvinfo : EIATTR_MAXREG_COUNT
	.align		4
        /*004c*/ 	.byte	0x03, 0x1b
        /*004e*/ 	.short	0x00ff


	//----- nvinfo : EIATTR_MERCURY_ISA_VERSION
	.align		4
        /*0050*/ 	.byte	0x03, 0x5f
        /*0052*/ 	.short	0x0101


	//----- nvinfo : EIATTR_VRC_CTA_INIT_COUNT
	.align		4
        /*0054*/ 	.byte	0x02, 0x4a
	.zero		1
	.zero		1


	//----- nvinfo : EIATTR_EXIT_INSTR_OFFSETS
	.align		4
        /*0058*/ 	.byte	0x04, 0x1c
        /*005a*/ 	.short	(.L_25 - .L_24)


	//   ....[0]....
.L_24:
        /*005c*/ 	.word	0x00000090


	//   ....[1]....
        /*0060*/ 	.word	0x000000f0


	//   ....[2]....
        /*0064*/ 	.word	0x00000220


	//----- nvinfo : EIATTR_CRS_STACK_SIZE
	.align		4
.L_25:
        /*0068*/ 	.byte	0x04, 0x1e
        /*006a*/ 	.short	(.L_27 - .L_26)
.L_26:
        /*006c*/ 	.word	0x00000000


	//----- nvinfo : EIATTR_CBANK_PARAM_SIZE
	.align		4
.L_27:
        /*0070*/ 	.byte	0x03, 0x19
        /*0072*/ 	.short	0x0018


	//----- nvinfo : EIATTR_PARAM_CBANK
	.align		4
        /*0074*/ 	.byte	0x04, 0x0a
        /*0076*/ 	.short	(.L_29 - .L_28)
	.align		4
.L_28:
        /*0078*/ 	.word	index@(.nv.constant0._Z24elementWiseInverseKernelPKdPdii)
        /*007c*/ 	.short	0x0380
        /*007e*/ 	.short	0x0018


	//----- nvinfo : EIATTR_SW_WAR
	.align		4
.L_29:
        /*0080*/ 	.byte	0x04, 0x36
        /*0082*/ 	.short	(.L_31 - .L_30)
.L_30:
        /*0084*/ 	.word	0x00000008
.L_31:


//--------------------- .nv.info._Z21blockMatrixMultKernelPKdS0_Pdiii --------------------------
	.section	.nv.info._Z21blockMatrixMultKernelPKdS0_Pdiii,"",@"SHT_CUDA_INFO"
	.sectionflags	@""
	.align	4


	//----- nvinfo : EIATTR_CUDA_API_VERSION
	.align		4
        /*0000*/ 	.byte	0x04, 0x37
        /*0002*/ 	.short	(.L_33 - .L_32)
.L_32:
        /*0004*/ 	.word	0x00000082


	//----- nvinfo : EIATTR_KPARAM_INFO
	.align		4
.L_33:
        /*0008*/ 	.byte	0x04, 0x17
        /*000a*/ 	.short	(.L_35 - .L_34)
.L_34:
        /*000c*/ 	.word	0x00000000
        /*0010*/ 	.short	0x0005
        /*0012*/ 	.short	0x0020
        /*0014*/ 	.byte	0x00, 0xf0, 0x11, 0x00


	//----- nvinfo : EIATTR_KPARAM_INFO
	.align		4
.L_35:
        /*0018*/ 	.byte	0x04, 0x17
        /*001a*/ 	.short	(.L_37 - .L_36)
.L_36:
        /*001c*/ 	.word	0x00000000
        /*0020*/ 	.short	0x0004
        /*0022*/ 	.short	0x001c
        /*0024*/ 	.byte	0x00, 0xf0, 0x11, 0x00


	//----- nvinfo : EIATTR_KPARAM_INFO
	.align		4
.L_37:
        /*0028*/ 	.byte	0x04, 0x17
        /*002a*/ 	.short	(.L_39 - .L_38)
.L_38:
        /*002c*/ 	.word	0x00000000
        /*0030*/ 	.short	0x0003
        /*0032*/ 	.short	0x0018
        /*0034*/ 	.byte	0x00, 0xf0, 0x11, 0x00


	//----- nvinfo : EIATTR_KPARAM_INFO
	.align		4
.L_39:
        /*0038*/ 	.byte	0x04, 0x17
        /*003a*/ 	.short	(.L_41 - .L_40)
.L_40:
        /*003c*/ 	.word	0x00000000
        /*0040*/ 	.short	0x0002
        /*0042*/ 	.short	0x0010
        /*0044*/ 	.byte	0x00, 0xf5, 0x21, 0x00


	//----- nvinfo : EIATTR_KPARAM_INFO
	.align		4
.L_41:
        /*0048*/ 	.byte	0x04, 0x17
        /*004a*/ 	.short	(.L_43 - .L_42)
.L_42:
        /*004c*/ 	.word	0x00000000
        /*0050*/ 	.short	0x0001
        /*0052*/ 	.short	0x0008
        /*0054*/ 	.byte	0x00, 0xf5, 0x21, 0x00


	//----- nvinfo : EIATTR_KPARAM_INFO
	.align		4
.L_43:
        /*0058*/ 	.byte	0x04, 0x17
        /*005a*/ 	.short	(.L_45 - .L_44)
.L_44:
        /*005c*/ 	.word	0x00000000
        /*0060*/ 	.short	0x0000
        /*0062*/ 	.short	0x0000
        /*0064*/ 	.byte	0x00, 0xf5, 0x21, 0x00


	//----- nvinfo : EIATTR_SPARSE_MMA_MASK
	.align		4
.L_45:
        /*0068*/ 	.byte	0x03, 0x50
        /*006a*/ 	.short	0x0000


	//----- nvinfo : EIATTR_MAXREG_COUNT
	.align		4
        /*006c*/ 	.byte	0x03, 0x1b
        /*006e*/ 	.short	0x00ff


	//----- nvinfo : EIATTR_MERCURY_ISA_VERSION
	.align		4
        /*0070*/ 	.byte	0x03, 0x5f
        /*0072*/ 	.short	0x0101


	//----- nvinfo : EIATTR_VRC_CTA_INIT_COUNT
	.align		4
        /*0074*/ 	.byte	0x02, 0x4a
	.zero		1
	.zero		1


	//----- nvinfo : EIATTR_EXIT_INSTR_OFFSETS
	.align		4
        /*0078*/ 	.byte	0x04, 0x1c
        /*007a*/ 	.short	(.L_47 - .L_46)


	//   ....[0]....
.L_46:
        /*007c*/ 	.word	0x000000f0


	//   ....[1]....
        /*0080*/ 	.word	0x00000ad0


	//----- nvinfo : EIATTR_CBANK_PARAM_SIZE
	.align		4
.L_47:
        /*0084*/ 	.byte	0x03, 0x19
        /*0086*/ 	.short	0x0024


	//----- nvinfo : EIATTR_PARAM_CBANK
	.align		4
        /*0088*/ 	.byte	0x04, 0x0a
        /*008a*/ 	.short	(.L_49 - .L_48)
	.align		4
.L_48:
        /*008c*/ 	.word	index@(.nv.constant0._Z21blockMatrixMultKernelPKdS0_Pdiii)
        /*0090*/ 	.short	0x0380
        /*0092*/ 	.short	0x0024


	//----- nvinfo : EIATTR_SW_WAR
	.align		4
.L_49:
        /*0094*/ 	.byte	0x04, 0x36
        /*0096*/ 	.short	(.L_51 - .L_50)
.L_50:
        /*0098*/ 	.word	0x00000008
.L_51:


//--------------------- .nv.callgraph             --------------------------
	.section	.nv.callgraph,"",@"SHT_CUDA_CALLGRAPH"
	.align	4
	.sectionentsize	8
	.align		4
        /*0000*/ 	.word	0x00000000
	.align		4
        /*0004*/ 	.word	0xffffffff
	.align		4
        /*0008*/ 	.word	0x00000000
	.align		4
        /*000c*/ 	.word	0xfffffffe
	.align		4
        /*0010*/ 	.word	0x00000000
	.align		4
        /*0014*/ 	.word	0xfffffffd
	.align		4
        /*0018*/ 	.word	0x00000000
	.align		4
        /*001c*/ 	.word	0xfffffffc


//--------------------- .text._Z24elementWiseInverseKernelPKdPdii --------------------------
	.section	.text._Z24elementWiseInverseKernelPKdPdii,"ax",@progbits
	.align	128
        .global         _Z24elementWiseInverseKernelPKdPdii
        .type           _Z24elementWiseInverseKernelPKdPdii,@function
        .size           _Z24elementWiseInverseKernelPKdPdii,(.L_x_12 - _Z24elementWiseInverseKernelPKdPdii)
        .other          _Z24elementWiseInverseKernelPKdPdii,@"STO_CUDA_ENTRY STV_DEFAULT"
_Z24elementWiseInverseKernelPKdPdii:
.text._Z24elementWiseInverseKernelPKdPdii:
[----:B------:R-:W-:Y:S01]  /*0000*/  LDC R1, c[0x0][0x37c] ;  /* 0x0000df00ff017b82 */ /* 0x000fe20000000800 */
[----:B------:R-:W0:Y:S07]  /*0010*/  S2R R3, SR_TID.X ;  /* 0x0000000000037919 */ /* 0x000e2e0000002100 */
[----:B------:R-:W0:Y:S01]  /*0020*/  S2UR UR6, SR_CTAID.X ;  /* 0x00000000000679c3 */ /* 0x000e220000002500 */
[----:B------:R-:W1:Y:S07]  /*0030*/  LDCU.64 UR4, c[0x0][0x390] ;  /* 0x00007200ff0477ac */ /* 0x000e6e0008000a00 */
[----:B------:R-:W0:Y:S01]  /*0040*/  LDC R0, c[0x0][0x360] ;  /* 0x0000d800ff007b82 */ /* 0x000e220000000800 */
[----:B-1----:R-:W-:-:S04]  /*0050*/  UIMAD UR4, UR4, UR4, URZ ;  /* 0x00000004040472a4 */ /* 0x002fc8000f8e02ff */
[----:B------:R-:W-:Y:S01]  /*0060*/  UIMAD UR4, UR4, UR5, URZ ;  /* 0x00000005040472a4 */ /* 0x000fe2000f8e02ff */
[----:B0-----:R-:W-:-:S05]  /*0070*/  IMAD R0, R0, UR6, R3 ;  /* 0x0000000600007c24 */ /* 0x001fca000f8e0203 */
[----:B------:R-:W-:-:S13]  /*0080*/  ISETP.GE.AND P0, PT, R0, UR4, PT ;  /* 0x0000000400007c0c */ /* 0x000fda000bf06270 */
[----:B------:R-:W-:Y:S05]  /*0090*/  @P0 EXIT ;  /* 0x000000000000094d */ /* 0x000fea0003800000 */
[----:B------:R-:W0:Y:S01]  /*00a0*/  LDC.64 R2, c[0x0][0x380] ;  /* 0x0000e000ff027b82 */ /* 0x000e220000000a00 */
[----:B------:R-:W1:Y:S01]  /*00b0*/  LDCU.64 UR4, c[0x0][0x358] ;  /* 0x00006b00ff0477ac */ /* 0x000e620008000a00 */
[----:B0-----:R-:W-:-:S05]  /*00c0*/  IMAD.WIDE R2, R0, 0x8, R2 ;  /* 0x0000000800027825 */ /* 0x001fca00078e0202 */
[----:B-1----:R-:W2:Y:S02]  /*00d0*/  LDG.E.64 R4, desc[UR4][R2.64] ;  /* 0x0000000402047981 */ /* 0x002ea4000c1e1b00 */
[----:B--2---:R-:W-:-:S14]  /*00e0*/  DSETP.NEU.AND P0, PT, R4, RZ, PT ;  /* 0x000000ff0400722a */ /* 0x004fdc0003f0d000 */
[----:B------:R-:W-:Y:S05]  /*00f0*/  @!P0 EXIT ;  /* 0x000000000000894d */ /* 0x000fea0003800000 */
[----:B------:R-:W0:Y:S01]  /*0100*/  MUFU.RCP64H R3, R5 ;  /* 0x0000000500037308 */ /* 0x000e220000001800 */
[----:B------:R-:W-:Y:S01]  /*0110*/  VIADD R2, R5, 0x300402 ;  /* 0x0030040205027836 */ /* 0x000fe20000000000 */
[----:B------:R-:W-:Y:S04]  /*0120*/  BSSY.RECONVERGENT B0, `(.L_x_0) ;  /* 0x000000c000007945 */ /* 0x000fe80003800200 */
[----:B------:R-:W-:Y:S01]  /*0130*/  FSETP.GEU.AND P0, PT, |R2|, 5.8789094863358348022e-39, PT ;  /* 0x004004020200780b */ /* 0x000fe20003f0e200 */
[----:B0-----:R-:W-:-:S08]  /*0140*/  DFMA R6, -R4, R2, 1 ;  /* 0x3ff000000406742b */ /* 0x001fd00000000102 */
[----:B------:R-:W-:-:S08]  /*0150*/  DFMA R6, R6, R6, R6 ;  /* 0x000000060606722b */ /* 0x000fd00000000006 */
[----:B------:R-:W-:-:S08]  /*0160*/  DFMA R6, R2, R6, R2 ;  /* 0x000000060206722b */ /* 0x000fd00000000002 */
[----:B------:R-:W-:-:S08]  /*0170*/  DFMA R8, -R4, R6, 1 ;  /* 0x3ff000000408742b */ /* 0x000fd00000000106 */
[----:B------:R-:W-:Y:S01]  /*0180*/  DFMA R6, R6, R8, R6 ;  /* 0x000000080606722b */ /* 0x000fe20000000006 */
[----:B------:R-:W-:Y:S10]  /*0190*/  @P0 BRA `(.L_x_1) ;  /* 0x0000000000100947 */ /* 0x000ff40003800000 */
[----:B------:R-:W-:-:S05]  /*01a0*/  LOP3.LUT R2, R5, 0x7fffffff, RZ, 0xc0, !PT ;  /* 0x7fffffff05027812 */ /* 0x000fca00078ec0ff */
[----:B------:R-:W-:Y:S01]  /*01b0*/  VIADD R8, R2, 0xfff00000 ;  /* 0xfff0000002087836 */ /* 0x000fe20000000000 */
[----:B------:R-:W-:-:S07]  /*01c0*/  MOV R2, 0x1e0 ;  /* 0x000001e000027802 */ /* 0x000fce0000000f00 */
[----:B------:R-:W-:Y:S05]  /*01d0*/  CALL.REL.NOINC `($__internal_0_$__cuda_sm20_dblrcp_rn_slowpath_v3) ;  /* 0x0000000000147944 */ /* 0x000fea0003c00000 */
.L_x_1:
[----:B------:R-:W-:Y:S05]  /*01e0*/  BSYNC.RECONVERGENT B0 ;  /* 0x0000000000007941 */ /* 0x000fea0003800200 */
.L_x_0:
[----:B------:R-:W0:Y:S02]  /*01f0*/  LDC.64 R2, c[0x0][0x388] ;  /* 0x0000e200ff027b82 */ /* 0x000e240000000a00 */
[----:B0-----:R-:W-:-:S05]  /*0200*/  IMAD.WIDE R2, R0, 0x8, R2 ;  /* 0x0000000800027825 */ /* 0x001fca00078e0202 */
[----:B------:R-:W-:Y:S01]  /*0210*/  STG.E.64 desc[UR4][R2.64], R6 ;  /* 0x0000000602007986 */ /* 0x000fe2000c101b04 */
[----:B------:R-:W-:Y:S05]  /*0220*/  EXIT ;  /* 0x000000000000794d */ /* 0x000fea0003800000 */
        .weak           $__internal_0_$__cuda_sm20_dblrcp_rn_slowpath_v3
        .type           $__internal_0_$__cuda_sm20_dblrcp_rn_slowpath_v3,@function
        .size           $__internal_0_$__cuda_sm20_dblrcp_rn_slowpath_v3,(.L_x_12 - $__internal_0_$__cuda_sm20_dblrcp_rn_slowpath_v3)
$__internal_0_$__cuda_sm20_dblrcp_rn_slowpath_v3:
[----:B------:R-:W-:Y:S01]  /*0230*/  DSETP.GTU.AND P0, PT, |R4|, +INF , PT ;  /* 0x7ff000000400742a */ /* 0x000fe20003f0c200 */
[----:B------:R-:W-:-:S13]  /*0240*/  BSSY.RECONVERGENT B1, `(.L_x_2) ;  /* 0x0000023000017945 */ /* 0x000fda0003800200 */
[----:B------:R-:W-:Y:S05]  /*0250*/  @P0 BRA `(.L_x_3) ;  /* 0x00000000007c0947 */ /* 0x000fea0003800000 */
[----:B------:R-:W-:-:S05]  /*0260*/  LOP3.LUT R3, R5, 0x7fffffff, RZ, 0xc0, !PT ;  /* 0x7fffffff05037812 */ /* 0x000fca00078ec0ff */
[----:B------:R-:W-:-:S05]  /*0270*/  VIADD R6, R3, 0xffffffff ;  /* 0xffffffff03067836 */ /* 0x000fca0000000000 */
[----:B------:R-:W-:-:S13]  /*0280*/  ISETP.GE.U32.AND P0, PT, R6, 0x7fefffff, PT ;  /* 0x7fefffff0600780c */ /* 0x000fda0003f06070 */
[----:B------:R-:W-:Y:S02]  /*0290*/  @P0 LOP3.LUT R7, R5, 0x7ff00000, RZ, 0x3c, !PT ;  /* 0x7ff0000005070812 */ /* 0x000fe400078e3cff */
[----:B------:R-:W-:Y:S01]  /*02a0*/  @P0 MOV R6, RZ ;  /* 0x000000ff00060202 */ /* 0x000fe20000000f00 */
[----:B------:R-:W-:Y:S06]  /*02b0*/  @P0 BRA `(.L_x_4) ;  /* 0x00000000006c0947 */ /* 0x000fec0003800000 */
[----:B------:R-:W-:-:S13]  /*02c0*/  ISETP.GE.U32.AND P0, PT, R3, 0x1000001, PT ;  /* 0x010000010300780c */ /* 0x000fda0003f06070 */
[----:B------:R-:W-:Y:S05]  /*02d0*/  @!P0 BRA `(.L_x_5) ;  /* 0x0000000000348947 */ /* 0x000fea0003800000 */
[----:B------:R-:W-:Y:S02]  /*02e0*/  VIADD R7, R5, 0xc0200000 ;  /* 0xc020000005077836 */ /* 0x000fe40000000000 */
[----:B------:R-:W-:Y:S02]  /*02f0*/  IMAD.MOV.U32 R6, RZ, RZ, R4 ;  /* 0x000000ffff067224 */ /* 0x000fe400078e0004 */
[----:B------:R-:W0:Y:S04]  /*0300*/  MUFU.RCP64H R9, R7 ;  /* 0x0000000700097308 */ /* 0x000e280000001800 */
[----:B0-----:R-:W-:-:S08]  /*0310*/  DFMA R10, -R6, R8, 1 ;  /* 0x3ff00000060a742b */ /* 0x001fd00000000108 */
[----:B------:R-:W-:-:S08]  /*0320*/  DFMA R10, R10, R10, R10 ;  /* 0x0000000a0a0a722b */ /* 0x000fd0000000000a */
[----:B------:R-:W-:-:S08]  /*0330*/  DFMA R10, R8, R10, R8 ;  /* 0x0000000a080a722b */ /* 0x000fd00000000008 */
[----:B------:R-:W-:-:S08]  /*0340*/  DFMA R8, -R6, R10, 1 ;  /* 0x3ff000000608742b */ /* 0x000fd0000000010a */
[----:B------:R-:W-:-:S08]  /*0350*/  DFMA R8, R10, R8, R10 ;  /* 0x000000080a08722b */ /* 0x000fd0000000000a */
[----:B------:R-:W-:-:S08]  /*0360*/  DMUL R8, R8, 2.2250738585072013831e-308 ;  /* 0x0010000008087828 */ /* 0x000fd00000000000 */
[----:B------:R-:W-:-:S08]  /*0370*/  DFMA R4, -R4, R8, 1 ;  /* 0x3ff000000404742b */ /* 0x000fd00000000108 */
[----:B------:R-:W-:-:S08]  /*0380*/  DFMA R4, R4, R4, R4 ;  /* 0x000000040404722b */ /* 0x000fd00000000004 */
[----:B------:R-:W-:Y:S01]  /*0390*/  DFMA R6, R8, R4, R8 ;  /* 0x000000040806722b */ /* 0x000fe20000000008 */
[----:B------:R-:W-:Y:S10]  /*03a0*/  BRA `(.L_x_4) ;  /* 0x0000000000307947 */ /* 0x000ff40003800000 */
.L_x_5:
[----:B------:R-:W-:Y:S01]  /*03b0*/  DMUL R4, R4, 8.11296384146066816958e+31 ;  /* 0x4690000004047828 */ /* 0x000fe20000000000 */
[----:B------:R-:W-:-:S05]  /*03c0*/  MOV R6, R8 ;  /* 0x0000000800067202 */ /* 0x000fca0000000f00 */
[----:B------:R-:W0:Y:S02]  /*03d0*/  MUFU.RCP64H R7, R5 ;  /* 0x0000000500077308 */ /* 0x000e240000001800 */
[----:B0-----:R-:W-:-:S08]  /*03e0*/  DFMA R8, -R4, R6, 1 ;  /* 0x3ff000000408742b */ /* 0x001fd00000000106 */
[----:B------:R-:W-:-:S08]  /*03f0*/  DFMA R8, R8, R8, R8 ;  /* 0x000000080808722b */ /* 0x000fd00000000008 */
[----:B------:R-:W-:-:S08]  /*0400*/  DFMA R8, R6, R8, R6 ;  /* 0x000000080608722b */ /* 0x000fd00000000006 */
[----:B------:R-:W-:-:S08]  /*0410*/  DFMA R6, -R4, R8, 1 ;  /* 0x3ff000000406742b */ /* 0x000fd00000000108 */
[----:B------:R-:W-:-:S08]  /*0420*/  DFMA R6, R8, R6, R8 ;  /* 0x000000060806722b */ /* 0x000fd00000000008 */
[----:B------:R-:W-:Y:S01]  /*0430*/  DMUL R6, R6, 8.11296384146066816958e+31 ;  /* 0x4690000006067828 */ /* 0x000fe20000000000 */
[----:B------:R-:W-:Y:S10]  /*0440*/  BRA `(.L_x_4) ;  /* 0x0000000000087947 */ /* 0x000ff40003800000 */
.L_x_3:
[----:B------:R-:W-:Y:S01]  /*0450*/  LOP3.LUT R7, R5, 0x80000, RZ, 0xfc, !PT ;  /* 0x0008000005077812 */ /* 0x000fe200078efcff */
[----:B------:R-:W-:-:S07]  /*0460*/  IMAD.MOV.U32 R6, RZ, RZ, R4 ;  /* 0x000000ffff067224 */ /* 0x000fce00078e0004 */
.L_x_4:
[----:B------:R-:W-:Y:S05]  /*0470*/  BSYNC.RECONVERGENT B1 ;  /* 0x0000000000017941 */ /* 0x000fea0003800200 */
.L_x_2:
[----:B------:R-:W-:-:S04]  /*0480*/  MOV R3, 0x0 ;  /* 0x0000000000037802 */ /* 0x000fc80000000f00 */
[----:B------:R-:W-:Y:S05]  /*0490*/  RET.REL.NODEC R2 `(_Z24elementWiseInverseKernelPKdPdii) ;  /* 0xfffffff802d87950 */ /* 0x000fea0003c3ffff */
.L_x_6:
[----:B------:R-:W-:-:S00]  /*04a0*/  BRA `(.L_x_6) ;  /* 0xfffffffc00fc7947 */ /* 0x000fc0000383ffff */
[----:B------:R-:W-:-:S00]  /*04b0*/  NOP ;  /* 0x0000000000007918 */ /* 0x000fc00000000000 */
        /* <DEDUP_REMOVED lines=12> */
.L_x_12:


//--------------------- .text._Z21blockMatrixMultKernelPKdS0_Pdiii --------------------------
	.section	.text._Z21blockMatrixMultKernelPKdS0_Pdiii,"ax",@progbits
	.align	128
        .global         _Z21blockMatrixMultKernelPKdS0_Pdiii
        .type           _Z21blockMatrixMultKernelPKdS0_Pdiii,@function
        .size           _Z21blockMatrixMultKernelPKdS0_Pdiii,(.L_x_14 - _Z21blockMatrixMultKernelPKdS0_Pdiii)
        .other          _Z21blockMatrixMultKernelPKdS0_Pdiii,@"STO_CUDA_ENTRY STV_DEFAULT"
_Z21blockMatrixMultKernelPKdS0_Pdiii:
.text._Z21blockMatrixMultKernelPKdS0_Pdiii:
[----:B------:R-:W-:Y:S01]  /*0000*/  LDC R1, c[0x0][0x37c] ;  /* 0x0000df00ff017b82 */ /* 0x000fe20000000800 */
[----:B------:R-:W0:Y:S07]  /*0010*/  S2R R2, SR_TID.Y ;  /* 0x0000000000027919 */ /* 0x000e2e0000002200 */
[----:B------:R-:W1:Y:S01]  /*0020*/  S2UR UR4, SR_CTAID.X ;  /* 0x00000000000479c3 */ /* 0x000e620000002500 */
[----:B------:R-:W2:Y:S01]  /*0030*/  S2R R9, SR_TID.X ;  /* 0x0000000000097919 */ /* 0x000ea20000002100 */
[----:B------:R-:W3:Y:S06]  /*0040*/  S2R R0, SR_TID.Z ;  /* 0x0000000000007919 */ /* 0x000eec0000002300 */
[----:B------:R-:W0:Y:S08]  /*0050*/  S2UR UR6, SR_CTAID.Y ;  /* 0x00000000000679c3 */ /* 0x000e300000002600 */
[----:B------:R-:W0:Y:S01]  /*0060*/  LDC R3, c[0x0][0x364] ;  /* 0x0000d900ff037b82 */ /* 0x000e220000000800 */
[----:B------:R-:W1:Y:S07]  /*0070*/  LDCU UR5, c[0x0][0x360] ;  /* 0x00006c00ff0577ac */ /* 0x000e6e0008000800 */
[----:B------:R-:W3:Y:S01]  /*0080*/  LDC.64 R10, c[0x0][0x398] ;  /* 0x0000e600ff0a7b82 */ /* 0x000ee20000000a00 */
[----:B-1----:R-:W-:Y:S01]  /*0090*/  UIMAD UR4, UR4, UR5, URZ ;  /* 0x00000005040472a4 */ /* 0x002fe2000f8e02ff */
[----:B0-----:R-:W-:-:S05]  /*00a0*/  IMAD R3, R3, UR6, R2 ;  /* 0x0000000603037c24 */ /* 0x001fca000f8e0202 */
[----:B--2---:R-:W-:-:S04]  /*00b0*/  IADD3 R5, PT, PT, R9, UR4, RZ ;  /* 0x0000000409057c10 */ /* 0x004fc8000fffe0ff */
[----:B------:R-:W-:Y:S02]  /*00c0*/  VIMNMX R7, PT, PT, R3, R5, !PT ;  /* 0x0000000503077248 */ /* 0x000fe40007fe0100 */
[----:B---3--:R-:W-:-:S04]  /*00d0*/  ISETP.GE.AND P0, PT, R0, R11, PT ;  /* 0x0000000b0000720c */ /* 0x008fc80003f06270 */
[----:B------:R-:W-:-:S13]  /*00e0*/  ISETP.GE.OR P0, PT, R7, R10, P0 ;  /* 0x0000000a0700720c */ /* 0x000fda0000706670 */
[----:B------:R-:W-:Y:S05]  /*00f0*/  @P0 EXIT ;  /* 0x000000000000094d */ /* 0x000fea0003800000 */
[----:B------:R-:W-:Y:S01]  /*0100*/  ISETP.GE.U32.AND P0, PT, R10, 0x8, PT ;  /* 0x000000080a00780c */ /* 0x000fe20003f06070 */
[----:B------:R-:W0:Y:S01]  /*0110*/  LDCU.64 UR6, c[0x0][0x358] ;  /* 0x00006b00ff0677ac */ /* 0x000e220008000a00 */
[----:B------:R-:W-:Y:S01]  /*0120*/  HFMA2 R4, -RZ, RZ, 0, 0 ;  /* 0x00000000ff047431 */ /* 0x000fe200000001ff */
[----:B------:R-:W-:-:S10]  /*0130*/  CS2R R28, SRZ ;  /* 0x00000000001c7805 */ /* 0x000fd4000001ff00 */
[----:B------:R-:W-:Y:S05]  /*0140*/  @!P0 BRA `(.L_x_7) ;  /* 0x0000000400288947 */ /* 0x000fea0003800000 */
[C---:B------:R-:W-:Y:S01]  /*0150*/  IADD3 R2, PT, PT, R10.reuse, UR4, R9 ;  /* 0x000000040a027c10 */ /* 0x040fe2000fffe009 */
[C-C-:B------:R-:W-:Y:S01]  /*0160*/  IMAD R9, R10.reuse, 0x3, R5.reuse ;  /* 0x000000030a097824 */ /* 0x140fe200078e0205 */
[CC--:B------:R-:W-:Y:S01]  /*0170*/  LEA R8, R10.reuse, R5.reuse, 0x1 ;  /* 0x000000050a087211 */ /* 0x0c0fe200078e08ff */
[C-C-:B------:R-:W-:Y:S01]  /*0180*/  IMAD R23, R10.reuse, 0x5, R5.reuse ;  /* 0x000000050a177824 */ /* 0x140fe200078e0205 */
[C---:B------:R-:W-:Y:S01]  /*0190*/  LEA R22, R10.reuse, R5, 0x2 ;  /* 0x000000050a167211 */ /* 0x040fe200078e10ff */
[C-C-:B------:R-:W-:Y:S01]  /*01a0*/  IMAD R6, R10.reuse, 0x6, R5.reuse ;  /* 0x000000060a067824 */ /* 0x140fe200078e0205 */
[C---:B------:R-:W-:Y:S01]  /*01b0*/  LOP3.LUT R4, R10.reuse, 0x7ffffff8, RZ, 0xc0, !PT ;  /* 0x7ffffff80a047812 */ /* 0x040fe200078ec0ff */
[----:B------:R-:W-:Y:S01]  /*01c0*/  IMAD R25, R10, 0x7, R5 ;  /* 0x000000070a197824 */ /* 0x000fe200078e0205 */
[----:B------:R-:W-:Y:S01]  /*01d0*/  CS2R R28, SRZ ;  /* 0x00000000001c7805 */ /* 0x000fe2000001ff00 */
[----:B------:R-:W-:Y:S01]  /*01e0*/  IMAD R7, R11, R10, RZ ;  /* 0x0000000a0b077224 */ /* 0x000fe200078e02ff */
[----:B------:R-:W-:Y:S01]  /*01f0*/  IADD3 R27, PT, PT, -R4, RZ, RZ ;  /* 0x000000ff041b7210 */ /* 0x000fe20007ffe1ff */
[----:B------:R-:W-:-:S02]  /*0200*/  IMAD R24, R5, R11, R0 ;  /* 0x0000000b05187224 */ /* 0x000fc400078e0200 */
[-CC-:B------:R-:W-:Y:S02]  /*0210*/  IMAD R2, R2, R11.reuse, R0.reuse ;  /* 0x0000000b02027224 */ /* 0x180fe400078e0200 */
[-CC-:B------:R-:W-:Y:S02]  /*0220*/  IMAD R8, R8, R11.reuse, R0.reuse ;  /* 0x0000000b08087224 */ /* 0x180fe400078e0200 */
[-CC-:B------:R-:W-:Y:S02]  /*0230*/  IMAD R9, R9, R11.reuse, R0.reuse ;  /* 0x0000000b09097224 */ /* 0x180fe400078e0200 */
[-CC-:B------:R-:W-:Y:S02]  /*0240*/  IMAD R22, R22, R11.reuse, R0.reuse ;  /* 0x0000000b16167224 */ /* 0x180fe400078e0200 */
[-CC-:B------:R-:W-:Y:S02]  /*0250*/  IMAD R23, R23, R11.reuse, R0.reuse ;  /* 0x0000000b17177224 */ /* 0x180fe400078e0200 */
[----:B------:R-:W-:-:S02]  /*0260*/  IMAD R6, R6, R11, R0 ;  /* 0x0000000b06067224 */ /* 0x000fc400078e0200 */
[--C-:B------:R-:W-:Y:S02]  /*0270*/  IMAD R25, R25, R11, R0.reuse ;  /* 0x0000000b19197224 */ /* 0x100fe400078e0200 */
[----:B------:R-:W-:-:S07]  /*0280*/  IMAD R26, R3, R7, R0 ;  /* 0x00000007031a7224 */ /* 0x000fce00078e0200 */
.L_x_8:
[----:B------:R-:W1:Y:S08]  /*0290*/  LDC.64 R12, c[0x0][0x388] ;  /* 0x0000e200ff0c7b82 */ /* 0x000e700000000a00 */
[----:B------:R-:W2:Y:S01]  /*02a0*/  LDC.64 R20, c[0x0][0x380] ;  /* 0x0000e000ff147b82 */ /* 0x000ea20000000a00 */
[----:B-1----:R-:W-:-:S05]  /*02b0*/  IMAD.WIDE R14, R24, 0x8, R12 ;  /* 0x00000008180e7825 */ /* 0x002fca00078e020c */
[----:B0-----:R-:W3:Y:S01]  /*02c0*/  LDG.E.64 R18, desc[UR6][R14.64] ;  /* 0x000000060e127981 */ /* 0x001ee2000c1e1b00 */
[----:B--2---:R-:W-:-:S05]  /*02d0*/  IMAD.WIDE R20, R26, 0x8, R20 ;  /* 0x000000081a147825 */ /* 0x004fca00078e0214 */
[----:B------:R0:W3:Y:S02]  /*02e0*/  LDG.E.64 R14, desc[UR6][R20.64] ;  /* 0x00000006140e7981 */ /* 0x0000e4000c1e1b00 */
[----:B0-----:R-:W-:Y:S01]  /*02f0*/  IMAD.WIDE R20, R11, 0x8, R20 ;  /* 0x000000080b147825 */ /* 0x001fe200078e0214 */
[----:B---3--:R-:W-:-:S03]  /*0300*/  DFMA R18, R14, R18, R28 ;  /* 0x000000120e12722b */ /* 0x008fc6000000001c */
[----:B------:R-:W-:Y:S01]  /*0310*/  IMAD.WIDE R28, R2, 0x8, R12 ;  /* 0x00000008021c7825 */ /* 0x000fe200078e020c */
[----:B------:R0:W2:Y:S04]  /*0320*/  LDG.E.64 R14, desc[UR6][R20.64] ;  /* 0x00000006140e7981 */ /* 0x0000a8000c1e1b00 */
[----:B------:R-:W2:Y:S01]  /*0330*/  LDG.E.64 R16, desc[UR6][R28.64] ;  /* 0x000000061c107981 */ /* 0x000ea2000c1e1b00 */
[----:B0-----:R-:W-:Y:S01]  /*0340*/  IMAD.WIDE R20, R11, 0x8, R20 ;  /* 0x000000080b147825 */ /* 0x001fe200078e0214 */
[----:B--2---:R-:W-:-:S03]  /*0350*/  DFMA R16, R14, R16, R18 ;  /* 0x000000100e10722b */ /* 0x004fc60000000012 */
[----:B------:R-:W-:Y:S01]  /*0360*/  IMAD.WIDE R18, R8, 0x8, R12 ;  /* 0x0000000808127825 */ /* 0x000fe200078e020c */
[----:B------:R-:W2:Y:S05]  /*0370*/  LDG.E.64 R14, desc[UR6][R20.64] ;  /* 0x00000006140e7981 */ /* 0x000eaa000c1e1b00 */
[----:B------:R-:W2:Y:S01]  /*0380*/  LDG.E.64 R18, desc[UR6][R18.64] ;  /* 0x0000000612127981 */ /* 0x000ea2000c1e1b00 */
[----:B------:R-:W-:Y:S01]  /*0390*/  IMAD.WIDE R28, R11, 0x8, R20 ;  /* 0x000000080b1c7825 */ /* 0x000fe200078e0214 */
[----:B--2---:R-:W-:-:S03]  /*03a0*/  DFMA R18, R14, R18, R16 ;  /* 0x000000120e12722b */ /* 0x004fc60000000010 */
[--C-:B------:R-:W-:Y:S01]  /*03b0*/  IMAD.WIDE R16, R9, 0x8, R12.reuse ;  /* 0x0000000809107825 */ /* 0x100fe200078e020c */
[----:B------:R0:W2:Y:S05]  /*03c0*/  LDG.E.64 R14, desc[UR6][R28.64] ;  /* 0x000000061c0e7981 */ /* 0x0000aa000c1e1b00 */
[----:B------:R-:W2:Y:S01]  /*03d0*/  LDG.E.64 R16, desc[UR6][R16.64] ;  /* 0x0000000610107981 */ /* 0x000ea2000c1e1b00 */
[----:B------:R-:W-:-:S04]  /*03e0*/  IMAD.WIDE R20, R22, 0x8, R12 ;  /* 0x0000000816147825 */ /* 0x000fc800078e020c */
[C---:B0-----:R-:W-:Y:S01]  /*03f0*/  IMAD.WIDE R28, R11.reuse, 0x8, R28 ;  /* 0x000000080b1c7825 */ /* 0x041fe200078e021c */
[----:B--2---:R-:W-:Y:S01]  /*0400*/  DFMA R16, R14, R16, R18 ;  /* 0x000000100e10722b */ /* 0x004fe20000000012 */
[----:B------:R-:W2:Y:S04]  /*0410*/  LDG.E.64 R18, desc[UR6][R20.64] ;  /* 0x0000000614127981 */ /* 0x000ea8000c1e1b00 */
[----:B------:R0:W2:Y:S02]  /*0420*/  LDG.E.64 R14, desc[UR6][R28.64] ;  /* 0x000000061c0e7981 */ /* 0x0000a4000c1e1b00 */
[----:B0-----:R-:W-:Y:S01]  /*0430*/  IMAD.WIDE R28, R11, 0x8, R28 ;  /* 0x000000080b1c7825 */ /* 0x001fe200078e021c */
[----:B--2---:R-:W-:-:S03]  /*0440*/  DFMA R18, R14, R18, R16 ;  /* 0x000000120e12722b */ /* 0x004fc60000000010 */
[--C-:B------:R-:W-:Y:S01]  /*0450*/  IMAD.WIDE R14, R23, 0x8, R12.reuse ;  /* 0x00000008170e7825 */ /* 0x100fe200078e020c */
[----:B------:R-:W2:Y:S05]  /*0460*/  LDG.E.64 R16, desc[UR6][R28.64] ;  /* 0x000000061c107981 */ /* 0x000eaa000c1e1b00 */
[----:B------:R-:W2:Y:S02]  /*0470*/  LDG.E.64 R14, desc[UR6][R14.64] ;  /* 0x000000060e0e7981 */ /* 0x000ea4000c1e1b00 */
[----:B--2---:R-:W-:Y:S01]  /*0480*/  DFMA R14, R16, R14, R18 ;  /* 0x0000000e100e722b */ /* 0x004fe20000000012 */
[----:B------:R-:W-:-:S04]  /*0490*/  IMAD.WIDE R18, R6, 0x8, R12 ;  /* 0x0000000806127825 */ /* 0x000fc800078e020c */
[----:B------:R-:W-:Y:S02]  /*04a0*/  IMAD.WIDE R16, R11, 0x8, R28 ;  /* 0x000000080b107825 */ /* 0x000fe400078e021c */
[----:B------:R-:W2:Y:S04]  /*04b0*/  LDG.E.64 R18, desc[UR6][R18.64] ;  /* 0x0000000612127981 */ /* 0x000ea8000c1e1b00 */
[----:B------:R0:W2:Y:S01]  /*04c0*/  LDG.E.64 R20, desc[UR6][R16.64] ;  /* 0x0000000610147981 */ /* 0x0000a2000c1e1b00 */
[----:B------:R-:W-:-:S06]  /*04d0*/  IMAD.WIDE R12, R25, 0x8, R12 ;  /* 0x00000008190c7825 */ /* 0x000fcc00078e020c */
[----:B------:R-:W3:Y:S01]  /*04e0*/  LDG.E.64 R12, desc[UR6][R12.64] ;  /* 0x000000060c0c7981 */ /* 0x000ee2000c1e1b00 */
[----:B0-----:R-:W-:Y:S01]  /*04f0*/  IMAD.WIDE R16, R11, 0x8, R16 ;  /* 0x000000080b107825 */ /* 0x001fe200078e0210 */
[----:B------:R-:W-:Y:S01]  /*0500*/  IADD3 R27, PT, PT, R27, 0x8, RZ ;  /* 0x000000081b1b7810 */ /* 0x000fe20007ffe0ff */
[----:B--2---:R-:W-:-:S03]  /*0510*/  DFMA R20, R20, R18, R14 ;  /* 0x000000121414722b */ /* 0x004fc6000000000e */
[----:B------:R-:W3:Y:S01]  /*0520*/  LDG.E.64 R14, desc[UR6][R16.64] ;  /* 0x00000006100e7981 */ /* 0x000ee2000c1e1b00 */
[----:B------:R-:W-:Y:S02]  /*0530*/  ISETP.NE.AND P0, PT, R27, RZ, PT ;  /* 0x000000ff1b00720c */ /* 0x000fe40003f05270 */
[----:B------:R-:W-:Y:S02]  /*0540*/  LEA R26, R11, R26, 0x3 ;  /* 0x0000001a0b1a7211 */ /* 0x000fe400078e18ff */
[C---:B------:R-:W-:Y:S02]  /*0550*/  LEA R2, R7.reuse, R2, 0x3 ;  /* 0x0000000207027211 */ /* 0x040fe400078e18ff */
[C---:B------:R-:W-:Y:S02]  /*0560*/  LEA R8, R7.reuse, R8, 0x3 ;  /* 0x0000000807087211 */ /* 0x040fe400078e18ff */
[C---:B------:R-:W-:Y:S02]  /*0570*/  LEA R9, R7.reuse, R9, 0x3 ;  /* 0x0000000907097211 */ /* 0x040fe400078e18ff */
[----:B------:R-:W-:-:S02]  /*0580*/  LEA R22, R7, R22, 0x3 ;  /* 0x0000001607167211 */ /* 0x000fc400078e18ff */
[C---:B------:R-:W-:Y:S02]  /*0590*/  LEA R23, R7.reuse, R23, 0x3 ;  /* 0x0000001707177211 */ /* 0x040fe400078e18ff */
[C---:B------:R-:W-:Y:S02]  /*05a0*/  LEA R24, R7.reuse, R24, 0x3 ;  /* 0x0000001807187211 */ /* 0x040fe400078e18ff */
[C---:B------:R-:W-:Y:S02]  /*05b0*/  LEA R6, R7.reuse, R6, 0x3 ;  /* 0x0000000607067211 */ /* 0x040fe400078e18ff */
[----:B------:R-:W-:Y:S01]  /*05c0*/  LEA R25, R7, R25, 0x3 ;  /* 0x0000001907197211 */ /* 0x000fe200078e18ff */
[----:B---3--:R-:W-:Y:S01]  /*05d0*/  DFMA R28, R14, R12, R20 ;  /* 0x0000000c0e1c722b */ /* 0x008fe20000000014 */
[----:B------:R-:W-:Y:S10]  /*05e0*/  @P0 BRA `(.L_x_8) ;  /* 0xfffffffc00280947 */ /* 0x000ff4000383ffff */
.L_x_7:
[----:B------:R-:W-:-:S13]  /*05f0*/  LOP3.LUT P0, R6, R10, 0x7, RZ, 0xc0, !PT ;  /* 0x000000070a067812 */ /* 0x000fda000780c0ff */
[----:B------:R-:W-:Y:S05]  /*0600*/  @!P0 BRA `(.L_x_9) ;  /* 0x00000004001c8947 */ /* 0x000fea0003800000 */
[----:B------:R-:W-:Y:S02]  /*0610*/  ISETP.GE.U32.AND P0, PT, R6, 0x4, PT ;  /* 0x000000040600780c */ /* 0x000fe40003f06070 */
[----:B------:R-:W-:-:S04]  /*0620*/  LOP3.LUT R2, R10, 0x3, RZ, 0xc0, !PT ;  /* 0x000000030a027812 */ /* 0x000fc800078ec0ff */
[----:B------:R-:W-:-:S07]  /*0630*/  ISETP.NE.AND P1, PT, R2, RZ, PT ;  /* 0x000000ff0200720c */ /* 0x000fce0003f25270 */
[----:B------:R-:W-:Y:S06]  /*0640*/  @!P0 BRA `(.L_x_10) ;  /* 0x0000000000848947 */ /* 0x000fec0003800000 */
[----:B------:R-:W1:Y:S01]  /*0650*/  LDC.64 R6, c[0x0][0x388] ;  /* 0x0000e200ff067b82 */ /* 0x000e620000000a00 */
[-C--:B------:R-:W-:Y:S02]  /*0660*/  IMAD R15, R4, R10.reuse, R5 ;  /* 0x0000000a040f7224 */ /* 0x080fe400078e0205 */
[-C--:B------:R-:W-:Y:S02]  /*0670*/  IMAD R12, R3, R10.reuse, R4 ;  /* 0x0000000a030c7224 */ /* 0x080fe400078e0204 */
[CCC-:B------:R-:W-:Y:S01]  /*0680*/  IMAD R21, R15.reuse, R11.reuse, R0.reuse ;  /* 0x0000000b0f157224 */ /* 0x1c0fe200078e0200 */
[-C--:B------:R-:W-:Y:S01]  /*0690*/  IADD3 R15, PT, PT, R15, R10.reuse, RZ ;  /* 0x0000000a0f0f7210 */ /* 0x080fe20007ffe0ff */
[-CC-:B------:R-:W-:Y:S01]  /*06a0*/  IMAD R13, R12, R11.reuse, R0.reuse ;  /* 0x0000000b0c0d7224 */ /* 0x180fe200078e0200 */
[----:B------:R-:W2:Y:S03]  /*06b0*/  LDC.64 R8, c[0x0][0x380] ;  /* 0x0000e000ff087b82 */ /* 0x000ea60000000a00 */
[C---:B------:R-:W-:Y:S01]  /*06c0*/  IMAD R17, R15.reuse, R11, R0 ;  /* 0x0000000b0f117224 */ /* 0x040fe200078e0200 */
[----:B------:R-:W-:Y:S01]  /*06d0*/  IADD3 R15, PT, PT, R15, R10, RZ ;  /* 0x0000000a0f0f7210 */ /* 0x000fe20007ffe0ff */
[----:B-1----:R-:W-:-:S04]  /*06e0*/  IMAD.WIDE R20, R21, 0x8, R6 ;  /* 0x0000000815147825 */ /* 0x002fc800078e0206 */
[----:B--2---:R-:W-:Y:S02]  /*06f0*/  IMAD.WIDE R8, R13, 0x8, R8 ;  /* 0x000000080d087825 */ /* 0x004fe400078e0208 */
[----:B0-----:R-:W2:Y:S04]  /*0700*/  LDG.E.64 R20, desc[UR6][R20.64] ;  /* 0x0000000614147981 */ /* 0x001ea8000c1e1b00 */
[----:B------:R-:W2:Y:S01]  /*0710*/  LDG.E.64 R18, desc[UR6][R8.64] ;  /* 0x0000000608127981 */ /* 0x000ea2000c1e1b00 */
[----:B------:R-:W-:Y:S01]  /*0720*/  IMAD.WIDE R16, R17, 0x8, R6 ;  /* 0x0000000811107825 */ /* 0x000fe200078e0206 */
[----:B------:R-:W-:-:S03]  /*0730*/  IADD3 R12, PT, PT, R15, R10, RZ ;  /* 0x0000000a0f0c7210 */ /* 0x000fc60007ffe0ff */
[----:B------:R-:W-:Y:S02]  /*0740*/  IMAD.WIDE R26, R11, 0x8, R8 ;  /* 0x000000080b1a7825 */ /* 0x000fe400078e0208 */
[----:B------:R-:W3:Y:S02]  /*0750*/  LDG.E.64 R16, desc[UR6][R16.64] ;  /* 0x0000000610107981 */ /* 0x000ee4000c1e1b00 */
[-CC-:B------:R-:W-:Y:S02]  /*0760*/  IMAD R13, R15, R11.reuse, R0.reuse ;  /* 0x0000000b0f0d7224 */ /* 0x180fe400078e0200 */
[----:B------:R-:W3:Y:S01]  /*0770*/  LDG.E.64 R14, desc[UR6][R26.64] ;  /* 0x000000061a0e7981 */ /* 0x000ee2000c1e1b00 */
[----:B------:R-:W-:Y:S02]  /*0780*/  IMAD R23, R12, R11, R0 ;  /* 0x0000000b0c177224 */ /* 0x000fe400078e0200 */
[----:B------:R-:W-:-:S04]  /*0790*/  IMAD.WIDE R12, R13, 0x8, R6 ;  /* 0x000000080d0c7825 */ /* 0x000fc800078e0206 */
[----:B------:R-:W-:Y:S02]  /*07a0*/  IMAD.WIDE R24, R11, 0x8, R26 ;  /* 0x000000080b187825 */ /* 0x000fe400078e021a */
[----:B------:R-:W4:Y:S02]  /*07b0*/  LDG.E.64 R12, desc[UR6][R12.64] ;  /* 0x000000060c0c7981 */ /* 0x000f24000c1e1b00 */
[----:B------:R-:W-:Y:S02]  /*07c0*/  IMAD.WIDE R6, R23, 0x8, R6 ;  /* 0x0000000817067825 */ /* 0x000fe400078e0206 */
[----:B------:R-:W4:Y:S02]  /*07d0*/  LDG.E.64 R8, desc[UR6][R24.64] ;  /* 0x0000000618087981 */ /* 0x000f24000c1e1b00 */
[----:B------:R-:W-:Y:S02]  /*07e0*/  IMAD.WIDE R22, R11, 0x8, R24 ;  /* 0x000000080b167825 */ /* 0x000fe400078e0218 */
[----:B------:R-:W5:Y:S04]  /*07f0*/  LDG.E.64 R6, desc[UR6][R6.64] ;  /* 0x0000000606067981 */ /* 0x000f68000c1e1b00 */
[----:B------:R-:W5:Y:S01]  /*0800*/  LDG.E.64 R22, desc[UR6][R22.64] ;  /* 0x0000000616167981 */ /* 0x000f62000c1e1b00 */
[----:B------:R-:W-:Y:S01]  /*0810*/  IADD3 R4, PT, PT, R4, 0x4, RZ ;  /* 0x0000000404047810 */ /* 0x000fe20007ffe0ff */
[----:B--2---:R-:W-:-:S08]  /*0820*/  DFMA R18, R18, R20, R28 ;  /* 0x000000141212722b */ /* 0x004fd0000000001c */
[----:B---3--:R-:W-:-:S08]  /*0830*/  DFMA R14, R14, R16, R18 ;  /* 0x000000100e0e722b */ /* 0x008fd00000000012 */
[----:B----4-:R-:W-:-:S08]  /*0840*/  DFMA R8, R8, R12, R14 ;  /* 0x0000000c0808722b */ /* 0x010fd0000000000e */
[----:B-----5:R-:W-:-:S11]  /*0850*/  DFMA R28, R22, R6, R8 ;  /* 0x00000006161c722b */ /* 0x020fd60000000008 */
.L_x_10:
[----:B------:R-:W-:Y:S05]  /*0860*/  @!P1 BRA `(.L_x_9) ;  /* 0x0000000000849947 */ /* 0x000fea0003800000 */
[----:B------:R-:W-:Y:S01]  /*0870*/  ISETP.NE.AND P0, PT, R2, 0x1, PT ;  /* 0x000000010200780c */ /* 0x000fe20003f05270 */
[----:B------:R-:W1:Y:S01]  /*0880*/  LDC.64 R16, c[0x0][0x388] ;  /* 0x0000e200ff107b82 */ /* 0x000e620000000a00 */
[----:B------:R-:W-:-:S04]  /*0890*/  LOP3.LUT R2, R10, 0x1, RZ, 0xc0, !PT ;  /* 0x000000010a027812 */ /* 0x000fc800078ec0ff */
[----:B------:R-:W-:-:S03]  /*08a0*/  ISETP.NE.U32.AND P1, PT, R2, 0x1, PT ;  /* 0x000000010200780c */ /* 0x000fc60003f25070 */
[----:B------:R-:W2:Y:S04]  /*08b0*/  LDC.64 R20, c[0x0][0x380] ;  /* 0x0000e000ff147b82 */ /* 0x000ea80000000a00 */
[CC--:B------:R-:W-:Y:S02]  /*08c0*/  @P0 IMAD R9, R4.reuse, R10.reuse, R5 ;  /* 0x0000000a04090224 */ /* 0x0c0fe400078e0205 */
[-C--:B------:R-:W-:Y:S01]  /*08d0*/  @P0 IMAD R2, R3, R10.reuse, R4 ;  /* 0x0000000a03020224 */ /* 0x080fe200078e0204 */
[----:B------:R-:W-:Y:S01]  /*08e0*/  @P0 IADD3 R4, PT, PT, R4, 0x2, RZ ;  /* 0x0000000204040810 */ /* 0x000fe20007ffe0ff */
[----:B------:R-:W3:Y:S01]  /*08f0*/  LDC.64 R12, c[0x0][0x380] ;  /* 0x0000e000ff0c7b82 */ /* 0x000ee20000000a00 */
[C---:B------:R-:W-:Y:S01]  /*0900*/  @P0 IADD3 R8, PT, PT, R9.reuse, R10, RZ ;  /* 0x0000000a09080210 */ /* 0x040fe20007ffe0ff */
[----:B------:R-:W-:-:S02]  /*0910*/  @P0 IMAD R9, R9, R11, R0 ;  /* 0x0000000b09090224 */ /* 0x000fc400078e0200 */
[-CC-:B------:R-:W-:Y:S02]  /*0920*/  @P0 IMAD R15, R2, R11.reuse, R0.reuse ;  /* 0x0000000b020f0224 */ /* 0x180fe400078e0200 */
[----:B------:R-:W-:Y:S02]  /*0930*/  @P0 IMAD R19, R8, R11, R0 ;  /* 0x0000000b08130224 */ /* 0x000fe400078e0200 */
[----:B------:R-:W4:Y:S01]  /*0940*/  LDC.64 R6, c[0x0][0x388] ;  /* 0x0000e200ff067b82 */ /* 0x000f220000000a00 */
[----:B-1----:R-:W-:-:S04]  /*0950*/  @P0 IMAD.WIDE R8, R9, 0x8, R16 ;  /* 0x0000000809080825 */ /* 0x002fc800078e0210 */
[----:B------:R-:W-:Y:S02]  /*0960*/  @P0 IMAD.WIDE R16, R19, 0x8, R16 ;  /* 0x0000000813100825 */ /* 0x000fe400078e0210 */
[----:B0-----:R-:W5:Y:S02]  /*0970*/  @P0 LDG.E.64 R8, desc[UR6][R8.64] ;  /* 0x0000000608080981 */ /* 0x001f64000c1e1b00 */
[----:B--2---:R-:W-:Y:S02]  /*0980*/  @P0 IMAD.WIDE R20, R15, 0x8, R20 ;  /* 0x000000080f140825 */ /* 0x004fe400078e0214 */
[----:B------:R-:W2:Y:S02]  /*0990*/  @P0 LDG.E.64 R16, desc[UR6][R16.64] ;  /* 0x0000000610100981 */ /* 0x000ea4000c1e1b00 */
[-C--:B------:R-:W-:Y:S02]  /*09a0*/  @!P1 IMAD R2, R3, R10.reuse, R4 ;  /* 0x0000000a03029224 */ /* 0x080fe400078e0204 */
[----:B------:R-:W5:Y:S01]  /*09b0*/  @P0 LDG.E.64 R14, desc[UR6][R20.64] ;  /* 0x00000006140e0981 */ /* 0x000f62000c1e1b00 */
[----:B------:R-:W-:-:S02]  /*09c0*/  @!P1 IMAD R4, R4, R10, R5 ;  /* 0x0000000a04049224 */ /* 0x000fc400078e0205 */
[----:B------:R-:W-:-:S04]  /*09d0*/  @P0 IMAD.WIDE R18, R11, 0x8, R20 ;  /* 0x000000080b120825 */ /* 0x000fc800078e0214 */
[-CC-:B------:R-:W-:Y:S02]  /*09e0*/  @!P1 IMAD R23, R2, R11.reuse, R0.reuse ;  /* 0x0000000b02179224 */ /* 0x180fe400078e0200 */
[----:B------:R-:W-:Y:S01]  /*09f0*/  @!P1 IMAD R25, R4, R11, R0 ;  /* 0x0000000b04199224 */ /* 0x000fe200078e0200 */
[----:B------:R-:W2:Y:S01]  /*0a00*/  @P0 LDG.E.64 R18, desc[UR6][R18.64] ;  /* 0x0000000612120981 */ /* 0x000ea2000c1e1b00 */
[----:B---3--:R-:W-:-:S04]  /*0a10*/  @!P1 IMAD.WIDE R12, R23, 0x8, R12 ;  /* 0x00000008170c9825 */ /* 0x008fc800078e020c */
[----:B----4-:R-:W-:Y:S02]  /*0a20*/  @!P1 IMAD.WIDE R6, R25, 0x8, R6 ;  /* 0x0000000819069825 */ /* 0x010fe400078e0206 */
[----:B------:R-:W3:Y:S04]  /*0a30*/  @!P1 LDG.E.64 R12, desc[UR6][R12.64] ;  /* 0x000000060c0c9981 */ /* 0x000ee8000c1e1b00 */
[----:B------:R-:W3:Y:S01]  /*0a40*/  @!P1 LDG.E.64 R6, desc[UR6][R6.64] ;  /* 0x0000000606069981 */ /* 0x000ee2000c1e1b00 */
[----:B-----5:R-:W-:-:S08]  /*0a50*/  @P0 DFMA R8, R14, R8, R28 ;  /* 0x000000080e08022b */ /* 0x020fd0000000001c */
[----:B--2---:R-:W-:-:S08]  /*0a60*/  @P0 DFMA R28, R18, R16, R8 ;  /* 0x00000010121c022b */ /* 0x004fd00000000008 */
[----:B---3--:R-:W-:-:S11]  /*0a70*/  @!P1 DFMA R28, R12, R6, R28 ;  /* 0x000000060c1c922b */ /* 0x008fd6000000001c */
.L_x_9:
[----:B------:R-:W1:Y:S01]  /*0a80*/  LDC.64 R6, c[0x0][0x390] ;  /* 0x0000e400ff067b82 */ /* 0x000e620000000a00 */
[----:B------:R-:W-:-:S04]  /*0a90*/  IMAD R3, R3, R10, R5 ;  /* 0x0000000a03037224 */ /* 0x000fc800078e0205 */
[----:B------:R-:W-:-:S04]  /*0aa0*/  IMAD R3, R3, R11, R0 ;  /* 0x0000000b03037224 */ /* 0x000fc800078e0200 */
[----:B-1----:R-:W-:-:S05]  /*0ab0*/  IMAD.WIDE R2, R3, 0x8, R6 ;  /* 0x0000000803027825 */ /* 0x002fca00078e0206 */
[----:B0-----:R-:W-:Y:S01]  /*0ac0*/  STG.E.64 desc[UR6][R2.64], R28 ;  /* 0x0000001c02007986 */ /* 0x001fe2000c101b06 */
[----:B------:R-:W-:Y:S05]  /*0ad0*/  EXIT ;  /* 0x000000000000794d */ /* 0x000fea0003800000 */
.L_x_11:
        /* <DEDUP_REMOVED lines=10> */
.L_x_14:


//--------------------- .nv.shared.reserved.0     --------------------------
	.section	.nv.shared.reserved.0,"aw",@nobits
	.weak		__nv_reservedSMEM_offset_0_alias
	.size		__nv_reservedSMEM_offset_0_alias, 0, 64
	.other		__nv_reservedSMEM_offset_0_alias,@"STO_CUDA_RESERVED_SHARED STV_DEFAULT"
__nv_reservedSMEM_offset_0_alias:
	.zero		0
	.zero		64


//--------------------- .nv.constant0._Z24elementWiseInverseKernelPKdPdii --------------------------
	.section	.nv.constant0._Z24elementWiseInverseKernelPKdPdii,"a",@progbits
	.sectionflags	@""
	.align	4
.nv.constant0._Z24elementWiseInverseKernelPKdPdii:
	.zero		920


//--------------------- .nv.constant0._Z21blockMatrixMultKernelPKdS0_Pdiii --------------------------
	.section	.nv.constant0._Z21blockMatrixMultKernelPKdS0_Pdiii,"a",@progbits
	.sectionflags	@""
	.align	4
.nv.constant0._Z21blockMatrixMultKernelPKdS0_Pdiii:
	.zero		932


//--------------------- SYMBOLS --------------------------

	.type		.nv.reservedSmem.offset0,@object
	.size		.nv.reservedSmem.offset0,0x4
